//
// Generated by NVIDIA NVVM Compiler
//
// Compiler Build ID: CL-36424714
// Cuda compilation tools, release 13.0, V13.0.88
// Based on NVVM 20.0.0
//

.version 9.0
.target sm_100
.address_size 64

	// .globl	_Z7vectAddPiS_S_

.visible .entry _Z7vectAddPiS_S_(
	.param .u64 .ptr .align 1 _Z7vectAddPiS_S__param_0,
	.param .u64 .ptr .align 1 _Z7vectAddPiS_S__param_1,
	.param .u64 .ptr .align 1 _Z7vectAddPiS_S__param_2
)
{
	.reg .b32 	%r<5>;
	.reg .b64 	%rd<11>;

	ld.param.u64 	%rd1, [_Z7vectAddPiS_S__param_0];
	ld.param.u64 	%rd2, [_Z7vectAddPiS_S__param_1];
	ld.param.u64 	%rd3, [_Z7vectAddPiS_S__param_2];
	cvta.to.global.u64 	%rd4, %rd3;
	cvta.to.global.u64 	%rd5, %rd2;
	cvta.to.global.u64 	%rd6, %rd1;
	mov.u32 	%r1, %tid.x;
	mul.wide.u32 	%rd7, %r1, 4;
	add.s64 	%rd8, %rd6, %rd7;
	ld.global.u32 	%r2, [%rd8];
	add.s64 	%rd9, %rd5, %rd7;
	ld.global.u32 	%r3, [%rd9];
	add.s32 	%r4, %r3, %r2;
	add.s64 	%rd10, %rd4, %rd7;
	st.global.u32 	[%rd10], %r4;
	ret;

}


// ===== COMPILED SASS (sm_100) =====

	.target	sm_100

	.elftype	@"ET_EXEC"


//--------------------- .note.nv.tkinfo           --------------------------
	.section	.note.nv.tkinfo,"",@"SHT_NOTE"
	.sectionflags	@"SHF_NOTE_NV_TKINFO"
	.tkinfo
        /*0018*/ 	.word	0x00000002
        /*0030*/ 	.string	""
        /*0030*/ 	.string	"ptxas"
        /*0030*/ 	.string	"Cuda compilation tools, release 13.0, V13.0.88"
        /*0030*/ 	.string	"Build cuda_13.0.r13.0/compiler.36424714_0"
        /*0030*/ 	.string	"-arch sm_100 -m 64 "



//--------------------- .note.nv.cuinfo           --------------------------
	.section	.note.nv.cuinfo,"",@"SHT_NOTE"
	.sectionflags	@"SHF_NOTE_NV_CUINFO"
        /*0018*/ 	.short	0x0002
        /*001a*/ 	.short	0x0064
        /*001c*/ 	.short	0x0082
	.zero		2


//--------------------- .nv.info                  --------------------------
	.section	.nv.info,"",@"SHT_CUDA_INFO"
	.align	4


	//----- nvinfo : EIATTR_REGCOUNT
	.align		4
        /*0000*/ 	.byte	0x04, 0x2f
        /*0002*/ 	.short	(.L_1 - .L_0)
	.align		4
.L_0:
        /*0004*/ 	.word	index@(_Z7vectAddPiS_S_)
        /*0008*/ 	.word	0x0000000c


	//----- nvinfo : EIATTR_FRAME_SIZE
	.align		4
.L_1:
        /*000c*/ 	.byte	0x04, 0x11
        /*000e*/ 	.short	(.L_3 - .L_2)
	.align		4
.L_2:
        /*0010*/ 	.word	index@(_Z7vectAddPiS_S_)
        /*0014*/ 	.word	0x00000000


	//----- nvinfo : EIATTR_MIN_STACK_SIZE
	.align		4
.L_3:
        /*0018*/ 	.byte	0x04, 0x12
        /*001a*/ 	.short	(.L_5 - .L_4)
	.align		4
.L_4:
        /*001c*/ 	.word	index@(_Z7vectAddPiS_S_)
        /*0020*/ 	.word	0x00000000
.L_5:


//--------------------- .nv.compat                --------------------------
	.section	.nv.compat,"",@"SHT_CUDA_COMPAT_INFO"
	.align	4
        /*0000*/ 	.byte	0x02, 0x09, 0x00, 0x00, 0x02, 0x02, 0x01, 0x00, 0x02, 0x05, 0x05, 0x00, 0x03, 0x07, 0x01, 0x01
        /*0010*/ 	.byte	0x02, 0x03, 0x00, 0x00, 0x02, 0x06, 0x01, 0x00, 0x04, 0x0b, 0x08, 0x00, 0x09, 0x00, 0x00, 0x00
        /*0020*/ 	.byte	0x00, 0x00, 0x00, 0x00


//--------------------- .nv.info._Z7vectAddPiS_S_ --------------------------
	.section	.nv.info._Z7vectAddPiS_S_,"",@"SHT_CUDA_INFO"
	.sectionflags	@""
	.align	4


	//----- nvinfo : EIATTR_CUDA_API_VERSION
	.align		4
        /*0000*/ 	.byte	0x04, 0x37
        /*0002*/ 	.short	(.L_7 - .L_6)
.L_6:
        /*0004*/ 	.word	0x00000082


	//----- nvinfo : EIATTR_KPARAM_INFO
	.align		4
.L_7:
        /*0008*/ 	.byte	0x04, 0x17
        /*000a*/ 	.short	(.L_9 - .L_8)
.L_8:
        /*000c*/ 	.word	0x00000000
        /*0010*/ 	.short	0x0002
        /*0012*/ 	.short	0x0010
        /*0014*/ 	.byte	0x00, 0xf5, 0x21, 0x00


	//----- nvinfo : EIATTR_KPARAM_INFO
	.align		4
.L_9:
        /*0018*/ 	.byte	0x04, 0x17
        /*001a*/ 	.short	(.L_11 - .L_10)
.L_10:
        /*001c*/ 	.word	0x00000000
        /*0020*/ 	.short	0x0001
        /*0022*/ 	.short	0x0008
        /*0024*/ 	.byte	0x00, 0xf5, 0x21, 0x00


	//----- nvinfo : EIATTR_KPARAM_INFO
	.align		4
.L_11:
        /*0028*/ 	.byte	0x04, 0x17
        /*002a*/ 	.short	(.L_13 - .L_12)
.L_12:
        /*002c*/ 	.word	0x00000000
        /*0030*/ 	.short	0x0000
        /*0032*/ 	.short	0x0000
        /*0034*/ 	.byte	0x00, 0xf5, 0x21, 0x00


	//----- nvinfo : EIATTR_SPARSE_MMA_MASK
	.align		4
.L_13:
        /*0038*/ 	.byte	0x03, 0x50
        /*003a*/ 	.short	0x0000


	//----- nvinfo : EIATTR_MAXREG_COUNT
	.align		4
        /*003c*/ 	.byte	0x03, 0x1b
        /*003e*/ 	.short	0x00ff


	//----- nvinfo : EIATTR_MERCURY_ISA_VERSION
	.align		4
        /*0040*/ 	.byte	0x03, 0x5f
        /*0042*/ 	.short	0x0101


	//----- nvinfo : EIATTR_VRC_CTA_INIT_COUNT
	.align		4
        /*0044*/ 	.byte	0x02, 0x4a
	.zero		1
	.zero		1


	//----- nvinfo : EIATTR_EXIT_INSTR_OFFSETS
	.align		4
        /*0048*/ 	.byte	0x04, 0x1c
        /*004a*/ 	.short	(.L_15 - .L_14)


	//   ....[0]....
.L_14:
        /*004c*/ 	.word	0x000000d0


	//----- nvinfo : EIATTR_CBANK_PARAM_SIZE
	.align		4
.L_15:
        /*0050*/ 	.byte	0x03, 0x19
        /*0052*/ 	.short	0x0018


	//----- nvinfo : EIATTR_PARAM_CBANK
	.align		4
        /*0054*/ 	.byte	0x04, 0x0a
        /*0056*/ 	.short	(.L_17 - .L_16)
	.align		4
.L_16:
        /*0058*/ 	.word	index@(.nv.constant0._Z7vectAddPiS_S_)
        /*005c*/ 	.short	0x0380
        /*005e*/ 	.short	0x0018


	//----- nvinfo : EIATTR_SW_WAR
	.align		4
.L_17:
        /*0060*/ 	.byte	0x04, 0x36
        /*0062*/ 	.short	(.L_19 - .L_18)
.L_18:
        /*0064*/ 	.word	0x00000008
.L_19:


//--------------------- .nv.callgraph             --------------------------
	.section	.nv.callgraph,"",@"SHT_CUDA_CALLGRAPH"
	.align	4
	.sectionentsize	8
	.align		4
        /*0000*/ 	.word	0x00000000
	.align		4
        /*0004*/ 	.word	0xffffffff
	.align		4
        /*0008*/ 	.word	0x00000000
	.align		4
        /*000c*/ 	.word	0xfffffffe
	.align		4
        /*0010*/ 	.word	0x00000000
	.align		4
        /*0014*/ 	.word	0xfffffffd
	.align		4
        /*0018*/ 	.word	0x00000000
	.align		4
        /*001c*/ 	.word	0xfffffffc


//--------------------- .text._Z7vectAddPiS_S_    --------------------------
	.section	.text._Z7vectAddPiS_S_,"ax",@progbits
	.align	128
        .global         _Z7vectAddPiS_S_
        .type           _Z7vectAddPiS_S_,@function
        .size           _Z7vectAddPiS_S_,(.L_x_1 - _Z7vectAddPiS_S_)
        .other          _Z7vectAddPiS_S_,@"STO_CUDA_ENTRY STV_DEFAULT"
_Z7vectAddPiS_S_:
.text._Z7vectAddPiS_S_:
[----:B------:R-:W-:Y:S01]  /*0000*/  LDC R1, c[0x0][0x37c] ;  /* 0x0000df00ff017b82 */ /* 0x000fe20000000800 */
[----:B------:R-:W0:Y:S07]  /*0010*/  S2R R9, SR_TID.X ;  /* 0x0000000000097919 */ /* 0x000e2e0000002100 */
[----:B------:R-:W0:Y:S01]  /*0020*/  LDC.64 R2, c[0x0][0x380] ;  /* 0x0000e000ff027b82 */ /* 0x000e220000000a00 */
[----:B------:R-:W1:Y:S07]  /*0030*/  LDCU.64 UR4, c[0x0][0x358] ;  /* 0x00006b00ff0477ac */ /* 0x000e6e0008000a00 */
[----:B------:R-:W2:Y:S08]  /*0040*/  LDC.64 R4, c[0x0][0x388] ;  /* 0x0000e200ff047b82 */ /* 0x000eb00000000a00 */
[----:B------:R-:W3:Y:S01]  /*0050*/  LDC.64 R6, c[0x0][0x390] ;  /* 0x0000e400ff067b82 */ /* 0x000ee20000000a00 */
[----:B0-----:R-:W-:-:S04]  /*0060*/  IMAD.WIDE.U32 R2, R9, 0x4, R2 ;  /* 0x0000000409027825 */ /* 0x001fc800078e0002 */
[C---:B--2---:R-:W-:Y:S02]  /*0070*/  IMAD.WIDE.U32 R4, R9.reuse, 0x4, R4 ;  /* 0x0000000409047825 */ /* 0x044fe400078e0004 */
[----:B-1----:R-:W2:Y:S04]  /*0080*/  LDG.E R2, desc[UR4][R2.64] ;  /* 0x0000000402027981 */ /* 0x002ea8000c1e1900 */
[----:B------:R-:W2:Y:S01]  /*0090*/  LDG.E R5, desc[UR4][R4.64] ;  /* 0x0000000404057981 */ /* 0x000ea2000c1e1900 */
[----:B---3--:R-:W-:Y:S01]  /*00a0*/  IMAD.WIDE.U32 R6, R9, 0x4, R6 ;  /* 0x0000000409067825 */ /* 0x008fe200078e0006 */
[----:B--2---:R-:W-:-:S05]  /*00b0*/  IADD3 R9, PT, PT, R2, R5, RZ ;  /* 0x0000000502097210 */ /* 0x004fca0007ffe0ff */
[----:B------:R-:W-:Y:S01]  /*00c0*/  STG.E desc[UR4][R6.64], R9 ;  /* 0x0000000906007986 */ /* 0x000fe2000c101904 */
[----:B------:R-:W-:Y:S05]  /*00d0*/  EXIT ;  /* 0x000000000000794d */ /* 0x000fea0003800000 */
.L_x_0:
[----:B------:R-:W-:-:S00]  /*00e0*/  BRA `(.L_x_0) ;  /* 0xfffffffc00fc7947 */ /* 0x000fc0000383ffff */
[----:B------:R-:W-:-:S00]  /*00f0*/  NOP ;  /* 0x0000000000007918 */ /* 0x000fc00000000000 */
        /* <DEDUP_REMOVED lines=8> */
.L_x_1:


//--------------------- .nv.shared.reserved.0     --------------------------
	.section	.nv.shared.reserved.0,"aw",@nobits
	.weak		__nv_reservedSMEM_offset_0_alias
	.size		__nv_reservedSMEM_offset_0_alias, 0, 64
	.other		__nv_reservedSMEM_offset_0_alias,@"STO_CUDA_RESERVED_SHARED STV_DEFAULT"
__nv_reservedSMEM_offset_0_alias:
	.zero		0
	.zero		64


//--------------------- .nv.constant0._Z7vectAddPiS_S_ --------------------------
	.section	.nv.constant0._Z7vectAddPiS_S_,"a",@progbits
	.sectionflags	@""
	.align	4
.nv.constant0._Z7vectAddPiS_S_:
	.zero		920


//--------------------- SYMBOLS --------------------------

	.type		.nv.reservedSmem.offset0,@object
	.size		.nv.reservedSmem.offset0,0x4
